	.headerflags	@"EF_CUDA_TEXMODE_UNIFIED EF_CUDA_64BIT_ADDRESS EF_CUDA_ACCELERATORS EF_CUDA_SM90 EF_CUDA_VIRTUAL_SM(EF_CUDA_SM90)"
	.elftype	@"ET_EXEC"


//--------------------- .nv.info                  --------------------------
	.section	.nv.info,"",@"SHT_CUDA_INFO"
	.align	4


	//----- nvinfo : EIATTR_REGCOUNT
	.align		4
        /*0000*/ 	.byte	0x04, 0x2f
        /*0002*/ 	.short	(.L_1 - .L_0)
	.align		4
.L_0:
        /*0004*/ 	.word	index@(triton_poi_fused_reflection_pad1d_11)
        /*0008*/ 	.word	0x0000000c


	//----- nvinfo : EIATTR_MIN_STACK_SIZE
	.align		4
.L_1:
        /*000c*/ 	.byte	0x04, 0x12
        /*000e*/ 	.short	(.L_3 - .L_2)
	.align		4
.L_2:
        /*0010*/ 	.word	index@(triton_poi_fused_reflection_pad1d_11)
        /*0014*/ 	.word	0x00000000


	//----- nvinfo : EIATTR_FRAME_SIZE
	.align		4
.L_3:
        /*0018*/ 	.byte	0x04, 0x11
        /*001a*/ 	.short	(.L_5 - .L_4)
	.align		4
.L_4:
        /*001c*/ 	.word	index@(triton_poi_fused_reflection_pad1d_11)
        /*0020*/ 	.word	0x00000000


	//----- nvinfo : EIATTR_MIN_STACK_SIZE
	.align		4
.L_5:
        /*0024*/ 	.byte	0x04, 0x12
        /*0026*/ 	.short	(.L_7 - .L_6)
	.align		4
.L_6:
        /*0028*/ 	.word	index@(triton_poi_fused_reflection_pad1d_11)
        /*002c*/ 	.word	0x00000000
.L_7:


//--------------------- .nv.info.triton_poi_fused_reflection_pad1d_11 --------------------------
	.section	.nv.info.triton_poi_fused_reflection_pad1d_11,"",@"SHT_CUDA_INFO"
	.sectionflags	@""
	.align	4


	//----- nvinfo : EIATTR_CUDA_API_VERSION
	.align		4
        /*0000*/ 	.byte	0x04, 0x37
        /*0002*/ 	.short	(.L_9 - .L_8)
.L_8:
        /*0004*/ 	.word	0x0000007c


	//----- nvinfo : EIATTR_KPARAM_INFO
	.align		4
.L_9:
        /*0008*/ 	.byte	0x04, 0x17
        /*000a*/ 	.short	(.L_11 - .L_10)
.L_10:
        /*000c*/ 	.word	0x00000000
        /*0010*/ 	.short	0x0002
        /*0012*/ 	.short	0x0010
        /*0014*/ 	.byte	0x00, 0xf0, 0x11, 0x00


	//----- nvinfo : EIATTR_KPARAM_INFO
	.align		4
.L_11:
        /*0018*/ 	.byte	0x04, 0x17
        /*001a*/ 	.short	(.L_13 - .L_12)
.L_12:
        /*001c*/ 	.word	0x00000000
        /*0020*/ 	.short	0x0001
        /*0022*/ 	.short	0x0008
        /*0024*/ 	.byte	0x00, 0xf4, 0x21, 0x00


	//----- nvinfo : EIATTR_KPARAM_INFO
	.align		4
.L_13:
        /*0028*/ 	.byte	0x04, 0x17
        /*002a*/ 	.short	(.L_15 - .L_14)
.L_14:
        /*002c*/ 	.word	0x00000000
        /*0030*/ 	.short	0x0000
        /*0032*/ 	.short	0x0000
        /*0034*/ 	.byte	0x00, 0xf4, 0x21, 0x00


	//----- nvinfo : EIATTR_SPARSE_MMA_MASK
	.align		4
.L_15:
        /*0038*/ 	.byte	0x03, 0x50
        /*003a*/ 	.short	0x0000


	//----- nvinfo : EIATTR_MAXREG_COUNT
	.align		4
        /*003c*/ 	.byte	0x03, 0x1b
        /*003e*/ 	.short	0x00ff


	//----- nvinfo : EIATTR_EXIT_INSTR_OFFSETS
	.align		4
        /*0040*/ 	.byte	0x04, 0x1c
        /*0042*/ 	.short	(.L_17 - .L_16)


	//   ....[0]....
.L_16:
        /*0044*/ 	.word	0x00000170


	//   ....[1]....
        /*0048*/ 	.word	0x00000190


	//----- nvinfo : EIATTR_REQNTID
	.align		4
.L_17:
        /*004c*/ 	.byte	0x04, 0x10
        /*004e*/ 	.short	(.L_19 - .L_18)
.L_18:
        /*0050*/ 	.word	0x00000080
        /*0054*/ 	.word	0x00000001
        /*0058*/ 	.word	0x00000001


	//----- nvinfo : EIATTR_CRS_STACK_SIZE
	.align		4
.L_19:
        /*005c*/ 	.byte	0x04, 0x1e
        /*005e*/ 	.short	(.L_21 - .L_20)
.L_20:
        /*0060*/ 	.word	0x00000000


	//----- nvinfo : EIATTR_CBANK_PARAM_SIZE
	.align		4
.L_21:
        /*0064*/ 	.byte	0x03, 0x19
        /*0066*/ 	.short	0x0014


	//----- nvinfo : EIATTR_PARAM_CBANK
	.align		4
        /*0068*/ 	.byte	0x04, 0x0a
        /*006a*/ 	.short	(.L_23 - .L_22)
	.align		4
.L_22:
        /*006c*/ 	.word	index@(.nv.constant0.triton_poi_fused_reflection_pad1d_11)
        /*0070*/ 	.short	0x0210
        /*0072*/ 	.short	0x0014


	//----- nvinfo : EIATTR_SW_WAR
	.align		4
.L_23:
        /*0074*/ 	.byte	0x04, 0x36
        /*0076*/ 	.short	(.L_25 - .L_24)
.L_24:
        /*0078*/ 	.word	0x00000008
.L_25:


//--------------------- .nv.callgraph             --------------------------
	.section	.nv.callgraph,"",@"SHT_CUDA_CALLGRAPH"
	.align	4
	.sectionentsize	8
	.align		4
        /*0000*/ 	.word	0x00000000
	.align		4
        /*0004*/ 	.word	0xffffffff
	.align		4
        /*0008*/ 	.word	0x00000000
	.align		4
        /*000c*/ 	.word	0xfffffffe
	.align		4
        /*0010*/ 	.word	0x00000000
	.align		4
        /*0014*/ 	.word	0xfffffffd
	.align		4
        /*0018*/ 	.word	0x00000000
	.align		4
        /*001c*/ 	.word	0xfffffffc


//--------------------- .text.triton_poi_fused_reflection_pad1d_11 --------------------------
	.section	.text.triton_poi_fused_reflection_pad1d_11,"ax",@progbits
	.align	128
        .global         triton_poi_fused_reflection_pad1d_11
        .type           triton_poi_fused_reflection_pad1d_11,@function
        .size           triton_poi_fused_reflection_pad1d_11,(.L_x_3 - triton_poi_fused_reflection_pad1d_11)
        .other          triton_poi_fused_reflection_pad1d_11,@"STO_CUDA_ENTRY STV_DEFAULT"
triton_poi_fused_reflection_pad1d_11:
.text.triton_poi_fused_reflection_pad1d_11:
[----:B------:R-:W0:Y:S02]  /*0000*/  LDC R1, c[0x0][0x28] ;  /* 0x00000a00ff017b82 */ /* 0x000e240000000800 */
[----:B------:R-:W1:Y:S01]  /*0010*/  S2R R0, SR_TID.X ;  /* 0x0000000000007919 */ /* 0x000e620000002100 */
[----:B------:R-:W2:Y:S01]  /*0020*/  LDC.64 R4, c[0x0][0x218] ;  /* 0x00008600ff047b82 */ /* 0x000ea20000000a00 */
[----:B------:R-:W-:Y:S01]  /*0030*/  ULDC.64 UR4, c[0x0][0x208] ;  /* 0x0000820000047ab9 */ /* 0x000fe20000000a00 */
[----:B------:R-:W-:Y:S01]  /*0040*/  BSSY B0, `(.L_x_0) ;  /* 0x0000012000007945 */ /* 0x000fe20003800000 */
[----:B------:R-:W3:Y:S01]  /*0050*/  S2R R7, SR_CTAID.X ;  /* 0x0000000000077919 */ /* 0x000ee20000002500 */
[----:B-1----:R-:W-:-:S05]  /*0060*/  LOP3.LUT R0, R0, 0x7f, RZ, 0xc0, !PT ;  /* 0x0000007f00007812 */ /* 0x002fca00078ec0ff */
[----:B---3--:R-:W-:-:S04]  /*0070*/  IMAD R7, R7, 0x80, R0 ;  /* 0x0000008007077824 */ /* 0x008fc800078e0200 */
[C---:B------:R-:W-:Y:S01]  /*0080*/  IMAD.HI R0, R7.reuse, 0x7e07e07f, RZ ;  /* 0x7e07e07f07007827 */ /* 0x040fe200078e02ff */
[----:B------:R-:W-:-:S03]  /*0090*/  ISETP.GE.AND P0, PT, R7, 0x104, PT ;  /* 0x000001040700780c */ /* 0x000fc60003f06270 */
[----:B--2---:R-:W-:Y:S01]  /*00a0*/  IMAD.WIDE R4, R7, 0x4, R4 ;  /* 0x0000000407047825 */ /* 0x004fe200078e0204 */
[----:B------:R-:W-:-:S04]  /*00b0*/  SHF.R.U32.HI R3, RZ, 0x1f, R0 ;  /* 0x0000001fff037819 */ /* 0x000fc80000011600 */
[----:B------:R-:W-:Y:S02]  /*00c0*/  LEA.HI.SX32 R0, R0, R3, 0x1b ;  /* 0x0000000300007211 */ /* 0x000fe400078fdaff */
[----:B------:R-:W1:Y:S03]  /*00d0*/  LDC.64 R2, c[0x0][0x210] ;  /* 0x00008400ff027b82 */ /* 0x000e660000000a00 */
[----:B------:R-:W-:Y:S01]  /*00e0*/  IMAD R6, R0, -0x41, R7 ;  /* 0xffffffbf00067824 */ /* 0x000fe200078e0207 */
[----:B------:R-:W-:-:S03]  /*00f0*/  HFMA2.MMA R7, -RZ, RZ, 0, 0 ;  /* 0x00000000ff077435 */ /* 0x000fc600000001ff */
[----:B------:R-:W-:-:S05]  /*0100*/  VIADD R6, R6, 0xffffffc1 ;  /* 0xffffffc106067836 */ /* 0x000fca0000000000 */
[----:B------:R-:W-:-:S04]  /*0110*/  IABS R9, R6 ;  /* 0x0000000600097213 */ /* 0x000fc80000000000 */
[----:B------:R-:W-:-:S05]  /*0120*/  LEA R9, R0, -R9, 0x6 ;  /* 0x8000000900097211 */ /* 0x000fca00078e30ff */
[----:B-1----:R-:W-:Y:S01]  /*0130*/  IMAD.WIDE R2, R9, 0x4, R2 ;  /* 0x0000000409027825 */ /* 0x002fe200078e0202 */
[----:B------:R-:W-:Y:S06]  /*0140*/  @P0 BRA `(.L_x_1) ;  /* 0x0000000000040947 */ /* 0x000fec0003800000 */
[----:B------:R1:W5:Y:S02]  /*0150*/  LDG.E R7, desc[UR4][R2.64+0xfc] ;  /* 0x0000fc0402077981 */ /* 0x000364000c1e1900 */
.L_x_1:
[----:B------:R-:W-:Y:S05]  /*0160*/  BSYNC B0 ;  /* 0x0000000000007941 */ /* 0x000fea0003800000 */
.L_x_0:
[----:B------:R-:W-:Y:S05]  /*0170*/  @P0 EXIT ;  /* 0x000000000000094d */ /* 0x000fea0003800000 */
[----:B-----5:R-:W-:Y:S01]  /*0180*/  STG.E desc[UR4][R4.64], R7 ;  /* 0x0000000704007986 */ /* 0x020fe2000c101904 */
[----:B------:R-:W-:Y:S05]  /*0190*/  EXIT ;  /* 0x000000000000794d */ /* 0x000fea0003800000 */
.L_x_2:
[----:B------:R-:W-:-:S00]  /*01a0*/  BRA `(.L_x_2) ;  /* 0xfffffffc00fc7947 */ /* 0x000fc0000383ffff */
[----:B------:R-:W-:-:S00]  /*01b0*/  NOP ;  /* 0x0000000000007918 */ /* 0x000fc00000000000 */
        /* <DEDUP_REMOVED lines=12> */
.L_x_3:


//--------------------- .nv.constant0.triton_poi_fused_reflection_pad1d_11 --------------------------
	.section	.nv.constant0.triton_poi_fused_reflection_pad1d_11,"a",@progbits
	.sectionflags	@""
	.align	4
.nv.constant0.triton_poi_fused_reflection_pad1d_11:
	.zero		548
